	.headerflags	@"EF_CUDA_TEXMODE_UNIFIED EF_CUDA_64BIT_ADDRESS EF_CUDA_ACCELERATORS EF_CUDA_SM90 EF_CUDA_VIRTUAL_SM(EF_CUDA_SM90)"
	.elftype	@"ET_EXEC"


//--------------------- .nv.info                  --------------------------
	.section	.nv.info,"",@"SHT_CUDA_INFO"
	.align	4


	//----- nvinfo : EIATTR_REGCOUNT
	.align		4
        /*0000*/ 	.byte	0x04, 0x2f
        /*0002*/ 	.short	(.L_2 - .L_1)
	.align		4
.L_1:
        /*0004*/ 	.word	index@(triton_poi_fused_leaky_relu_19)
        /*0008*/ 	.word	0x00000020


	//----- nvinfo : EIATTR_MIN_STACK_SIZE
	.align		4
.L_2:
        /*000c*/ 	.byte	0x04, 0x12
        /*000e*/ 	.short	(.L_4 - .L_3)
	.align		4
.L_3:
        /*0010*/ 	.word	index@(triton_poi_fused_leaky_relu_19)
        /*0014*/ 	.word	0x00000000


	//----- nvinfo : EIATTR_FRAME_SIZE
	.align		4
.L_4:
        /*0018*/ 	.byte	0x04, 0x11
        /*001a*/ 	.short	(.L_6 - .L_5)
	.align		4
.L_5:
        /*001c*/ 	.word	index@(triton_poi_fused_leaky_relu_19)
        /*0020*/ 	.word	0x00000000


	//----- nvinfo : EIATTR_MIN_STACK_SIZE
	.align		4
.L_6:
        /*0024*/ 	.byte	0x04, 0x12
        /*0026*/ 	.short	(.L_8 - .L_7)
	.align		4
.L_7:
        /*0028*/ 	.word	index@(triton_poi_fused_leaky_relu_19)
        /*002c*/ 	.word	0x00000000
.L_8:


//--------------------- .nv.info.triton_poi_fused_leaky_relu_19 --------------------------
	.section	.nv.info.triton_poi_fused_leaky_relu_19,"",@"SHT_CUDA_INFO"
	.sectionflags	@""
	.align	4


	//----- nvinfo : EIATTR_CUDA_API_VERSION
	.align		4
        /*0000*/ 	.byte	0x04, 0x37
        /*0002*/ 	.short	(.L_10 - .L_9)
.L_9:
        /*0004*/ 	.word	0x0000007c


	//----- nvinfo : EIATTR_KPARAM_INFO
	.align		4
.L_10:
        /*0008*/ 	.byte	0x04, 0x17
        /*000a*/ 	.short	(.L_12 - .L_11)
.L_11:
        /*000c*/ 	.word	0x00000000
        /*0010*/ 	.short	0x0005
        /*0012*/ 	.short	0x0024
        /*0014*/ 	.byte	0x00, 0xf0, 0x11, 0x00


	//----- nvinfo : EIATTR_KPARAM_INFO
	.align		4
.L_12:
        /*0018*/ 	.byte	0x04, 0x17
        /*001a*/ 	.short	(.L_14 - .L_13)
.L_13:
        /*001c*/ 	.word	0x00000000
        /*0020*/ 	.short	0x0004
        /*0022*/ 	.short	0x0020
        /*0024*/ 	.byte	0x00, 0xf0, 0x11, 0x00


	//----- nvinfo : EIATTR_KPARAM_INFO
	.align		4
.L_14:
        /*0028*/ 	.byte	0x04, 0x17
        /*002a*/ 	.short	(.L_16 - .L_15)
.L_15:
        /*002c*/ 	.word	0x00000000
        /*0030*/ 	.short	0x0003
        /*0032*/ 	.short	0x0018
        /*0034*/ 	.byte	0x00, 0xf4, 0x21, 0x00


	//----- nvinfo : EIATTR_KPARAM_INFO
	.align		4
.L_16:
        /*0038*/ 	.byte	0x04, 0x17
        /*003a*/ 	.short	(.L_18 - .L_17)
.L_17:
        /*003c*/ 	.word	0x00000000
        /*0040*/ 	.short	0x0002
        /*0042*/ 	.short	0x0010
        /*0044*/ 	.byte	0x00, 0xf4, 0x21, 0x00


	//----- nvinfo : EIATTR_KPARAM_INFO
	.align		4
.L_18:
        /*0048*/ 	.byte	0x04, 0x17
        /*004a*/ 	.short	(.L_20 - .L_19)
.L_19:
        /*004c*/ 	.word	0x00000000
        /*0050*/ 	.short	0x0001
        /*0052*/ 	.short	0x0008
        /*0054*/ 	.byte	0x00, 0xf4, 0x21, 0x00


	//----- nvinfo : EIATTR_KPARAM_INFO
	.align		4
.L_20:
        /*0058*/ 	.byte	0x04, 0x17
        /*005a*/ 	.short	(.L_22 - .L_21)
.L_21:
        /*005c*/ 	.word	0x00000000
        /*0060*/ 	.short	0x0000
        /*0062*/ 	.short	0x0000
        /*0064*/ 	.byte	0x00, 0xf4, 0x21, 0x00


	//----- nvinfo : EIATTR_SPARSE_MMA_MASK
	.align		4
.L_22:
        /*0068*/ 	.byte	0x03, 0x50
        /*006a*/ 	.short	0x0000


	//----- nvinfo : EIATTR_MAXREG_COUNT
	.align		4
        /*006c*/ 	.byte	0x03, 0x1b
        /*006e*/ 	.short	0x00ff


	//----- nvinfo : EIATTR_EXIT_INSTR_OFFSETS
	.align		4
        /*0070*/ 	.byte	0x04, 0x1c
        /*0072*/ 	.short	(.L_24 - .L_23)


	//   ....[0]....
.L_23:
        /*0074*/ 	.word	0x00000a10


	//   ....[1]....
        /*0078*/ 	.word	0x00000a60


	//----- nvinfo : EIATTR_REQNTID
	.align		4
.L_24:
        /*007c*/ 	.byte	0x04, 0x10
        /*007e*/ 	.short	(.L_26 - .L_25)
.L_25:
        /*0080*/ 	.word	0x00000080
        /*0084*/ 	.word	0x00000001
        /*0088*/ 	.word	0x00000001


	//----- nvinfo : EIATTR_CBANK_PARAM_SIZE
	.align		4
.L_26:
        /*008c*/ 	.byte	0x03, 0x19
        /*008e*/ 	.short	0x0028


	//----- nvinfo : EIATTR_PARAM_CBANK
	.align		4
        /*0090*/ 	.byte	0x04, 0x0a
        /*0092*/ 	.short	(.L_28 - .L_27)
	.align		4
.L_27:
        /*0094*/ 	.word	index@(.nv.constant0.triton_poi_fused_leaky_relu_19)
        /*0098*/ 	.short	0x0210
        /*009a*/ 	.short	0x0028


	//----- nvinfo : EIATTR_SW_WAR
	.align		4
.L_28:
        /*009c*/ 	.byte	0x04, 0x36
        /*009e*/ 	.short	(.L_30 - .L_29)
.L_29:
        /*00a0*/ 	.word	0x00000008
.L_30:


//--------------------- .nv.callgraph             --------------------------
	.section	.nv.callgraph,"",@"SHT_CUDA_CALLGRAPH"
	.align	4
	.sectionentsize	8
	.align		4
        /*0000*/ 	.word	0x00000000
	.align		4
        /*0004*/ 	.word	0xffffffff
	.align		4
        /*0008*/ 	.word	0x00000000
	.align		4
        /*000c*/ 	.word	0xfffffffe
	.align		4
        /*0010*/ 	.word	0x00000000
	.align		4
        /*0014*/ 	.word	0xfffffffd
	.align		4
        /*0018*/ 	.word	0x00000000
	.align		4
        /*001c*/ 	.word	0xfffffffc


//--------------------- .nv.constant4             --------------------------
	.section	.nv.constant4,"a",@progbits
	.align	8
	.align		8
.nv.constant4:
        /*0000*/ 	.dword	_$_str


//--------------------- .text.triton_poi_fused_leaky_relu_19 --------------------------
	.section	.text.triton_poi_fused_leaky_relu_19,"ax",@progbits
	.sectionflags	@"SHF_BARRIERS=1"
	.align	128
        .global         triton_poi_fused_leaky_relu_19
        .type           triton_poi_fused_leaky_relu_19,@function
        .size           triton_poi_fused_leaky_relu_19,(.L_x_1 - triton_poi_fused_leaky_relu_19)
        .other          triton_poi_fused_leaky_relu_19,@"STO_CUDA_ENTRY STV_DEFAULT"
triton_poi_fused_leaky_relu_19:
.text.triton_poi_fused_leaky_relu_19:
[----:B------:R-:W0:Y:S01]  /*0000*/  LDC R1, c[0x0][0x28] ;  /* 0x00000a00ff017b82 */ /* 0x000e220000000800 */
[----:B------:R-:W1:Y:S07]  /*0010*/  S2R R29, SR_TID.X ;  /* 0x00000000001d7919 */ /* 0x000e6e0000002100 */
[----:B------:R-:W2:Y:S01]  /*0020*/  LDC.64 R20, c[0x0][0x210] ;  /* 0x00008400ff147b82 */ /* 0x000ea20000000a00 */
[----:B------:R-:W-:Y:S01]  /*0030*/  ULDC.64 UR6, c[0x0][0x208] ;  /* 0x0000820000067ab9 */ /* 0x000fe20000000a00 */
[----:B------:R-:W3:Y:S01]  /*0040*/  S2R R0, SR_CTAID.Y ;  /* 0x0000000000007919 */ /* 0x000ee20000002600 */
[----:B------:R-:W4:Y:S05]  /*0050*/  S2R R4, SR_CTAID.X ;  /* 0x0000000000047919 */ /* 0x000f2a0000002500 */
[----:B------:R-:W5:Y:S01]  /*0060*/  LDC.64 R26, c[0x0][0x218] ;  /* 0x00008600ff1a7b82 */ /* 0x000f620000000a00 */
[----:B-1----:R-:W-:Y:S01]  /*0070*/  SHF.R.U32.HI R3, RZ, 0x3, R29 ;  /* 0x00000003ff037819 */ /* 0x002fe2000001161d */
[----:B------:R-:W-:-:S02]  /*0080*/  IMAD.SHL.U32 R29, R29, 0x4, RZ ;  /* 0x000000041d1d7824 */ /* 0x000fc400078e00ff */
[----:B---3--:R-:W-:Y:S01]  /*0090*/  IMAD.SHL.U32 R2, R0, 0x20, RZ ;  /* 0x0000002000027824 */ /* 0x008fe200078e00ff */
[----:B------:R-:W-:Y:S02]  /*00a0*/  SHF.R.S32.HI R13, RZ, 0x1a, R0 ;  /* 0x0000001aff0d7819 */ /* 0x000fe40000011400 */
[----:B------:R-:W-:Y:S01]  /*00b0*/  SGXT.U32 R3, R3, 0x4 ;  /* 0x000000040303781a */ /* 0x000fe20000000000 */
[----:B----4-:R-:W-:Y:S01]  /*00c0*/  IMAD.SHL.U32 R0, R4, 0x20, RZ ;  /* 0x0000002004007824 */ /* 0x010fe200078e00ff */
[----:B------:R-:W-:Y:S02]  /*00d0*/  SGXT R13, R13, 0x1 ;  /* 0x000000010d0d781a */ /* 0x000fe40000000200 */
[----:B------:R-:W-:Y:S02]  /*00e0*/  CS2R R4, SRZ ;  /* 0x0000000000047805 */ /* 0x000fe4000001ff00 */
[----:B------:R-:W-:Y:S02]  /*00f0*/  LOP3.LUT R10, R2, 0x10, R3, 0xfe, !PT ;  /* 0x00000010020a7812 */ /* 0x000fe400078efe03 */
[----:B------:R-:W-:-:S02]  /*0100*/  LOP3.LUT R25, R0, 0x1c, R29, 0xf8, !PT ;  /* 0x0000001c00197812 */ /* 0x000fc400078ef81d */
[----:B------:R-:W-:Y:S02]  /*0110*/  LEA.HI R6, R13, R10, RZ, 0x4 ;  /* 0x0000000a0d067211 */ /* 0x000fe400078f20ff */
[----:B------:R-:W-:Y:S01]  /*0120*/  ISETP.GE.AND P0, PT, R25, 0x100, PT ;  /* 0x000001001900780c */ /* 0x000fe20003f06270 */
[----:B------:R-:W-:Y:S01]  /*0130*/  IMAD R15, R10, 0x100, R25 ;  /* 0x000001000a0f7824 */ /* 0x000fe200078e0219 */
[----:B------:R-:W-:Y:S01]  /*0140*/  LOP3.LUT R12, R2, R3, RZ, 0xfc, !PT ;  /* 0x00000003020c7212 */ /* 0x000fe200078efcff */
[----:B------:R-:W-:Y:S01]  /*0150*/  IMAD.SHL.U32 R8, R6, 0x10, RZ ;  /* 0x0000001006087824 */ /* 0x000fe200078e00ff */
[----:B------:R-:W-:Y:S02]  /*0160*/  ISETP.LT.AND P1, PT, R10, 0x40, !P0 ;  /* 0x000000400a00780c */ /* 0x000fe40004721270 */
[----:B------:R-:W-:Y:S02]  /*0170*/  CS2R R6, SRZ ;  /* 0x0000000000067805 */ /* 0x000fe4000001ff00 */
[----:B------:R-:W-:Y:S01]  /*0180*/  CS2R R10, SRZ ;  /* 0x00000000000a7805 */ /* 0x000fe2000001ff00 */
[----:B--2---:R-:W-:Y:S01]  /*0190*/  IMAD.WIDE R14, R15, 0x4, R20 ;  /* 0x000000040f0e7825 */ /* 0x004fe200078e0214 */
[----:B------:R-:W-:-:S02]  /*01a0*/  LOP3.LUT R24, R8, 0xffffff00, RZ, 0xc0, !PT ;  /* 0xffffff0008187812 */ /* 0x000fc400078ec0ff */
[----:B------:R-:W-:-:S03]  /*01b0*/  CS2R R8, SRZ ;  /* 0x0000000000087805 */ /* 0x000fc6000001ff00 */
[----:B------:R-:W-:-:S04]  /*01c0*/  IMAD.IADD R24, R25, 0x1, R24 ;  /* 0x0000000119187824 */ /* 0x000fc800078e0218 */
[----:B-----5:R-:W-:Y:S01]  /*01d0*/  IMAD.WIDE R16, R24, 0x4, R26 ;  /* 0x0000000418107825 */ /* 0x020fe200078e021a */
[----:B------:R1:W2:Y:S01]  /*01e0*/  @P1 LDG.E.EL.128 R4, desc[UR6][R14.64] ;  /* 0x000000060e041981 */ /* 0x0002a2000c2e1d00 */
[----:B------:R-:W-:-:S03]  /*01f0*/  LEA.HI R13, R13, R12, RZ, 0x4 ;  /* 0x0000000c0d0d7211 */ /* 0x000fc600078f20ff */
[----:B------:R3:W2:Y:S01]  /*0200*/  @P1 LDG.E.EL.128 R8, desc[UR6][R16.64] ;  /* 0x0000000610081981 */ /* 0x0006a2000c2e1d00 */
[C---:B------:R-:W-:Y:S01]  /*0210*/  ISETP.LT.AND P0, PT, R12.reuse, 0x40, !P0 ;  /* 0x000000400c00780c */ /* 0x040fe20004701270 */
[----:B------:R-:W-:Y:S02]  /*0220*/  IMAD.SHL.U32 R18, R13, 0x10, RZ ;  /* 0x000000100d127824 */ /* 0x000fe400078e00ff */
[----:B------:R-:W-:Y:S01]  /*0230*/  IMAD R13, R12, 0x100, R25 ;  /* 0x000001000c0d7824 */ /* 0x000fe200078e0219 */
[----:B-1----:R-:W-:Y:S02]  /*0240*/  CS2R R14, SRZ ;  /* 0x00000000000e7805 */ /* 0x002fe4000001ff00 */
[----:B------:R-:W-:Y:S01]  /*0250*/  LOP3.LUT R18, R18, 0xffffff00, RZ, 0xc0, !PT ;  /* 0xffffff0012127812 */ /* 0x000fe200078ec0ff */
[----:B------:R-:W-:Y:S01]  /*0260*/  IMAD.WIDE R20, R13, 0x4, R20 ;  /* 0x000000040d147825 */ /* 0x000fe200078e0214 */
[----:B------:R-:W-:Y:S02]  /*0270*/  CS2R R12, SRZ ;  /* 0x00000000000c7805 */ /* 0x000fe4000001ff00 */
[----:B---3--:R-:W-:Y:S01]  /*0280*/  CS2R R16, SRZ ;  /* 0x0000000000107805 */ /* 0x008fe2000001ff00 */
[----:B------:R-:W-:Y:S01]  /*0290*/  IMAD.IADD R25, R25, 0x1, R18 ;  /* 0x0000000119197824 */ /* 0x000fe200078e0212 */
[----:B------:R-:W-:-:S02]  /*02a0*/  CS2R R18, SRZ ;  /* 0x0000000000127805 */ /* 0x000fc4000001ff00 */
[----:B------:R-:W-:Y:S01]  /*02b0*/  CS2R R22, SRZ ;  /* 0x0000000000167805 */ /* 0x000fe2000001ff00 */
[----:B------:R-:W3:Y:S01]  /*02c0*/  @P0 LDG.E.EL.128 R12, desc[UR6][R20.64] ;  /* 0x00000006140c0981 */ /* 0x000ee2000c2e1d00 */
[----:B------:R-:W-:-:S05]  /*02d0*/  IMAD.WIDE R26, R25, 0x4, R26 ;  /* 0x00000004191a7825 */ /* 0x000fca00078e021a */
[----:B------:R1:W3:Y:S02]  /*02e0*/  @P0 LDG.E.EL.128 R16, desc[UR6][R26.64] ;  /* 0x000000061a100981 */ /* 0x0002e4000c2e1d00 */
[----:B-1----:R-:W1:Y:S01]  /*02f0*/  LDC.64 R26, c[0x0][0x220] ;  /* 0x00008800ff1a7b82 */ /* 0x002e620000000a00 */
[----:B------:R-:W-:Y:S01]  /*0300*/  CS2R R20, SRZ ;  /* 0x0000000000147805 */ /* 0x000fe2000001ff00 */
[----:B--2---:R-:W-:Y:S01]  /*0310*/  FADD R7, -R11, R7 ;  /* 0x000000070b077221 */ /* 0x004fe20000000100 */
[----:B------:R-:W-:Y:S01]  /*0320*/  FADD R6, -R10, R6 ;  /* 0x000000060a067221 */ /* 0x000fe20000000100 */
[----:B-1----:R-:W-:-:S05]  /*0330*/  IMAD.WIDE R10, R25, 0x4, R26 ;  /* 0x00000004190a7825 */ /* 0x002fca00078e021a */
[----:B------:R1:W2:Y:S02]  /*0340*/  @P0 LDG.E.EL.128 R20, desc[UR6][R10.64] ;  /* 0x000000060a140981 */ /* 0x0002a4000c2e1d00 */
[----:B-1----:R-:W-:Y:S01]  /*0350*/  IMAD.WIDE R10, R24, 0x4, R26 ;  /* 0x00000004180a7825 */ /* 0x002fe200078e021a */
[----:B------:R-:W-:Y:S02]  /*0360*/  CS2R R24, SRZ ;  /* 0x0000000000187805 */ /* 0x000fe4000001ff00 */
[----:B------:R-:W-:-:S06]  /*0370*/  CS2R R26, SRZ ;  /* 0x00000000001a7805 */ /* 0x000fcc000001ff00 */
[----:B------:R1:W4:Y:S01]  /*0380*/  @P1 LDG.E.EL.128 R24, desc[UR6][R10.64] ;  /* 0x000000060a181981 */ /* 0x000322000c2e1d00 */
[----:B------:R-:W-:Y:S02]  /*0390*/  FADD R5, -R9, R5 ;  /* 0x0000000509057221 */ /* 0x000fe40000000100 */
[----:B------:R-:W5:Y:S01]  /*03a0*/  S2R R9, SR_TID.X ;  /* 0x0000000000097919 */ /* 0x000f620000002100 */
[----:B---3--:R-:W-:Y:S01]  /*03b0*/  FADD R18, -R18, R14 ;  /* 0x0000000e12127221 */ /* 0x008fe20000000100 */
[----:B------:R-:W-:Y:S02]  /*03c0*/  IMAD.MOV.U32 R14, RZ, RZ, 0x3d800000 ;  /* 0x3d800000ff0e7424 */ /* 0x000fe400078e00ff */
[----:B------:R-:W-:Y:S01]  /*03d0*/  FADD R15, -R19, R15 ;  /* 0x0000000f130f7221 */ /* 0x000fe20000000100 */
[----:B------:R-:W3:Y:S01]  /*03e0*/  S2UR UR5, SR_CgaCtaId ;  /* 0x00000000000579c3 */ /* 0x000ee20000008800 */
[----:B------:R-:W-:Y:S01]  /*03f0*/  UMOV UR4, 0x400 ;  /* 0x0000040000047882 */ /* 0x000fe20000000000 */
[----:B------:R-:W-:Y:S01]  /*0400*/  FADD R4, -R8, R4 ;  /* 0x0000000408047221 */ /* 0x000fe20000000100 */
[----:B---3--:R-:W-:Y:S01]  /*0410*/  UPRMT UR4, UR5, 0x654, UR4 ;  /* 0x0000065405047896 */ /* 0x008fe20008000004 */
[----:B------:R-:W-:Y:S01]  /*0420*/  LOP3.LUT R2, R2, 0x1c, R29, 0xf8, !PT ;  /* 0x0000001c02027812 */ /* 0x000fe200078ef81d */
[-C--:B--2---:R-:W-:Y:S01]  /*0430*/  FFMA R28, R20, R14.reuse, 9.9999997473787516356e-06 ;  /* 0x3727c5ac141c7423 */ /* 0x084fe2000000000e */
[----:B------:R-:W-:Y:S01]  /*0440*/  FFMA R19, R21, R14, 9.9999997473787516356e-06 ;  /* 0x3727c5ac15137423 */ /* 0x000fe2000000000e */
[----:B------:R-:W-:Y:S01]  /*0450*/  FADD R20, -R17, R13 ;  /* 0x0000000d11147221 */ /* 0x000fe20000000100 */
[----:B------:R-:W-:-:S03]  /*0460*/  FADD R13, -R16, R12 ;  /* 0x0000000c100d7221 */ /* 0x000fc60000000100 */
[----:B------:R-:W2:Y:S01]  /*0470*/  MUFU.RSQ R28, R28 ;  /* 0x0000001c001c7308 */ /* 0x000ea20000001400 */
[----:B-----5:R-:W-:Y:S02]  /*0480*/  IMAD.SHL.U32 R16, R9, 0x80, RZ ;  /* 0x0000008009107824 */ /* 0x020fe400078e00ff */
[----:B------:R-:W-:-:S05]  /*0490*/  FFMA R21, R22, R14, 9.9999997473787516356e-06 ;  /* 0x3727c5ac16157423 */ /* 0x000fca000000000e */
[----:B------:R-:W3:Y:S01]  /*04a0*/  MUFU.RSQ R19, R19 ;  /* 0x0000001300137308 */ /* 0x000ee20000001400 */
[----:B------:R-:W-:Y:S01]  /*04b0*/  LOP3.LUT R16, R16, 0x380, RZ, 0xc0, !PT ;  /* 0x0000038010107812 */ /* 0x000fe200078ec0ff */
[-C--:B-1----:R-:W-:Y:S01]  /*04c0*/  FFMA R10, R23, R14.reuse, 9.9999997473787516356e-06 ;  /* 0x3727c5ac170a7423 */ /* 0x082fe2000000000e */
[-C--:B----4-:R-:W-:Y:S02]  /*04d0*/  FFMA R11, R24, R14.reuse, 9.9999997473787516356e-06 ;  /* 0x3727c5ac180b7423 */ /* 0x090fe4000000000e */
[----:B------:R-:W-:Y:S01]  /*04e0*/  SHF.R.U32.HI R12, RZ, 0x3, R16 ;  /* 0x00000003ff0c7819 */ /* 0x000fe20000011610 */
[-C--:B------:R-:W-:Y:S01]  /*04f0*/  FFMA R22, R25, R14.reuse, 9.9999997473787516356e-06 ;  /* 0x3727c5ac19167423 */ /* 0x080fe2000000000e */
[C---:B------:R-:W-:Y:S01]  /*0500*/  LOP3.LUT R23, R16.reuse, 0x40, RZ, 0xfc, !PT ;  /* 0x0000004010177812 */ /* 0x040fe200078efcff */
[----:B------:R-:W1:Y:S01]  /*0510*/  MUFU.RSQ R21, R21 ;  /* 0x0000001500157308 */ /* 0x000e620000001400 */
[----:B------:R-:W-:Y:S01]  /*0520*/  LOP3.LUT R17, R16, R3, RZ, 0xfc, !PT ;  /* 0x0000000310117212 */ /* 0x000fe200078efcff */
[-C--:B------:R-:W-:Y:S01]  /*0530*/  FFMA R26, R26, R14.reuse, 9.9999997473787516356e-06 ;  /* 0x3727c5ac1a1a7423 */ /* 0x080fe2000000000e */
[----:B--2---:R-:W-:Y:S01]  /*0540*/  FMUL R28, R28, R13 ;  /* 0x0000000d1c1c7220 */ /* 0x004fe20000400000 */
[----:B------:R-:W-:Y:S01]  /*0550*/  FFMA R27, R27, R14, 9.9999997473787516356e-06 ;  /* 0x3727c5ac1b1b7423 */ /* 0x000fe2000000000e */
[----:B------:R-:W-:-:S02]  /*0560*/  LOP3.LUT R12, R12, R16, R3, 0xfe, !PT ;  /* 0x000000100c0c7212 */ /* 0x000fc400078efe03 */
[C---:B------:R-:W-:Y:S01]  /*0570*/  LOP3.LUT R24, R16.reuse, 0x20, RZ, 0xfc, !PT ;  /* 0x0000002010187812 */ /* 0x040fe200078efcff */
[----:B------:R-:W2:Y:S01]  /*0580*/  MUFU.RSQ R10, R10 ;  /* 0x0000000a000a7308 */ /* 0x000ea20000001400 */
[----:B------:R-:W-:Y:S01]  /*0590*/  LOP3.LUT R25, R16, 0x60, RZ, 0xfc, !PT ;  /* 0x0000006010197812 */ /* 0x000fe200078efcff */
[----:B---3--:R-:W-:Y:S01]  /*05a0*/  FMUL R19, R19, R20 ;  /* 0x0000001413137220 */ /* 0x008fe20000400000 */
[----:B------:R-:W-:-:S05]  /*05b0*/  LEA.HI R16, R23, R17, RZ, 0x1d ;  /* 0x0000001117107211 */ /* 0x000fca00078fe8ff */
[----:B------:R-:W3:Y:S01]  /*05c0*/  MUFU.RSQ R11, R11 ;  /* 0x0000000b000b7308 */ /* 0x000ee20000001400 */
[----:B------:R-:W-:-:S07]  /*05d0*/  FSETP.GT.AND P0, PT, R28, RZ, PT ;  /* 0x000000ff1c00720b */ /* 0x000fce0003f04000 */
[----:B------:R-:W4:Y:S01]  /*05e0*/  MUFU.RSQ R14, R22 ;  /* 0x00000016000e7308 */ /* 0x000f220000001400 */
[----:B------:R-:W-:-:S07]  /*05f0*/  FSETP.GT.AND P5, PT, R19, RZ, PT ;  /* 0x000000ff1300720b */ /* 0x000fce0003fa4000 */
[----:B------:R-:W5:Y:S08]  /*0600*/  MUFU.RSQ R23, R26 ;  /* 0x0000001a00177308 */ /* 0x000f700000001400 */
[----:B------:R-:W5:Y:S01]  /*0610*/  MUFU.RSQ R20, R27 ;  /* 0x0000001b00147308 */ /* 0x000f620000001400 */
[-C--:B------:R-:W-:Y:S01]  /*0620*/  LEA.HI R13, R24, R17.reuse, RZ, 0x1d ;  /* 0x00000011180d7211 */ /* 0x080fe200078fe8ff */
[----:B-1----:R-:W-:Y:S01]  /*0630*/  FMUL R18, R21, R18 ;  /* 0x0000001215127220 */ /* 0x002fe20000400000 */
[----:B------:R-:W-:Y:S01]  /*0640*/  LEA.HI R17, R25, R17, RZ, 0x1d ;  /* 0x0000001119117211 */ /* 0x000fe200078fe8ff */
[----:B--2---:R-:W-:Y:S01]  /*0650*/  FMUL R15, R10, R15 ;  /* 0x0000000f0a0f7220 */ /* 0x004fe20000400000 */
[----:B------:R-:W-:Y:S01]  /*0660*/  LEA R25, R12, UR4, 0x2 ;  /* 0x000000040c197c11 */ /* 0x000fe2000f8e10ff */
[----:B---3--:R-:W-:Y:S01]  /*0670*/  FMUL R12, R11, R4 ;  /* 0x000000040b0c7220 */ /* 0x008fe20000400000 */
[----:B----4-:R-:W-:Y:S01]  /*0680*/  FMUL R14, R14, R5 ;  /* 0x000000050e0e7220 */ /* 0x010fe20000400000 */
[----:B------:R-:W-:Y:S01]  /*0690*/  @!P0 FMUL R28, R28, 0.10000000149011611938 ;  /* 0x3dcccccd1c1c8820 */ /* 0x000fe20000400000 */
[----:B-----5:R-:W-:Y:S01]  /*06a0*/  FMUL R23, R23, R6 ;  /* 0x0000000617177220 */ /* 0x020fe20000400000 */
[----:B------:R-:W-:-:S02]  /*06b0*/  FSETP.GT.AND P0, PT, R18, RZ, PT ;  /* 0x000000ff1200720b */ /* 0x000fc40003f04000 */
[----:B------:R-:W-:Y:S01]  /*06c0*/  FSETP.GT.AND P1, PT, R15, RZ, PT ;  /* 0x000000ff0f00720b */ /* 0x000fe20003f24000 */
[----:B0-----:R-:W-:Y:S01]  /*06d0*/  FMUL R20, R20, R7 ;  /* 0x0000000714147220 */ /* 0x001fe20000400000 */
[----:B------:R-:W-:Y:S01]  /*06e0*/  FSETP.GT.AND P2, PT, R12, RZ, PT ;  /* 0x000000ff0c00720b */ /* 0x000fe20003f44000 */
[----:B------:R-:W-:Y:S01]  /*06f0*/  @!P5 FMUL R19, R19, 0.10000000149011611938 ;  /* 0x3dcccccd1313d820 */ /* 0x000fe20000400000 */
[----:B------:R-:W-:Y:S02]  /*0700*/  FSETP.GT.AND P3, PT, R14, RZ, PT ;  /* 0x000000ff0e00720b */ /* 0x000fe40003f64000 */
[----:B------:R-:W-:Y:S02]  /*0710*/  FSETP.GT.AND P4, PT, R23, RZ, PT ;  /* 0x000000ff1700720b */ /* 0x000fe40003f84000 */
[----:B------:R-:W-:-:S03]  /*0720*/  FSETP.GT.AND P5, PT, R20, RZ, PT ;  /* 0x000000ff1400720b */ /* 0x000fc60003fa4000 */
[----:B------:R-:W-:Y:S01]  /*0730*/  @!P0 FMUL R18, R18, 0.10000000149011611938 ;  /* 0x3dcccccd12128820 */ /* 0x000fe20000400000 */
[----:B------:R-:W-:Y:S01]  /*0740*/  LEA R13, R13, UR4, 0x2 ;  /* 0x000000040d0d7c11 */ /* 0x000fe2000f8e10ff */
[----:B------:R-:W-:Y:S01]  /*0750*/  @!P1 FMUL R15, R15, 0.10000000149011611938 ;  /* 0x3dcccccd0f0f9820 */ /* 0x000fe20000400000 */
[----:B------:R-:W-:Y:S02]  /*0760*/  LEA R16, R16, UR4, 0x2 ;  /* 0x0000000410107c11 */ /* 0x000fe4000f8e10ff */
[----:B------:R-:W-:Y:S01]  /*0770*/  LEA R17, R17, UR4, 0x2 ;  /* 0x0000000411117c11 */ /* 0x000fe2000f8e10ff */
[----:B------:R-:W-:Y:S01]  /*0780*/  @!P2 FMUL R12, R12, 0.10000000149011611938 ;  /* 0x3dcccccd0c0ca820 */ /* 0x000fe20000400000 */
[----:B------:R-:W-:Y:S01]  /*0790*/  STS [R25], R28 ;  /* 0x0000001c19007388 */ /* 0x000fe20000000800 */
[----:B------:R-:W-:Y:S01]  /*07a0*/  @!P3 FMUL R14, R14, 0.10000000149011611938 ;  /* 0x3dcccccd0e0eb820 */ /* 0x000fe20000400000 */
[----:B------:R-:W-:Y:S02]  /*07b0*/  @!P4 FMUL R23, R23, 0.10000000149011611938 ;  /* 0x3dcccccd1717c820 */ /* 0x000fe40000400000 */
[----:B------:R-:W-:Y:S01]  /*07c0*/  STS [R13+0x80], R19 ;  /* 0x000080130d007388 */ /* 0x000fe20000000800 */
[----:B------:R-:W-:-:S03]  /*07d0*/  @!P5 FMUL R20, R20, 0.10000000149011611938 ;  /* 0x3dcccccd1414d820 */ /* 0x000fc60000400000 */
[----:B------:R-:W-:Y:S04]  /*07e0*/  STS [R16+0x100], R18 ;  /* 0x0001001210007388 */ /* 0x000fe80000000800 */
[----:B------:R0:W-:Y:S04]  /*07f0*/  STS [R17+0x180], R15 ;  /* 0x0001800f11007388 */ /* 0x0001e80000000800 */
[----:B------:R1:W-:Y:S04]  /*0800*/  STS [R25+0x40], R12 ;  /* 0x0000400c19007388 */ /* 0x0003e80000000800 */
[----:B------:R2:W-:Y:S04]  /*0810*/  STS [R13+0xc0], R14 ;  /* 0x0000c00e0d007388 */ /* 0x0005e80000000800 */
[----:B------:R-:W-:Y:S04]  /*0820*/  STS [R16+0x140], R23 ;  /* 0x0001401710007388 */ /* 0x000fe80000000800 */
[----:B------:R-:W-:Y:S01]  /*0830*/  STS [R17+0x1c0], R20 ;  /* 0x0001c01411007388 */ /* 0x000fe20000000800 */
[----:B------:R-:W-:-:S02]  /*0840*/  SHF.R.U32.HI R9, RZ, 0x1, R9 ;  /* 0x00000001ff097819 */ /* 0x000fc40000011609 */
[----:B------:R-:W-:Y:S02]  /*0850*/  LOP3.LUT R10, R29, 0x1fc, RZ, 0xc0, !PT ;  /* 0x000001fc1d0a7812 */ /* 0x000fe400078ec0ff */
[----:B------:R-:W-:-:S05]  /*0860*/  LOP3.LUT R9, R9, 0x3c, RZ, 0xc0, !PT ;  /* 0x0000003c09097812 */ /* 0x000fca00078ec0ff */
[----:B------:R-:W-:-:S05]  /*0870*/  IMAD.IADD R9, R10, 0x1, R9 ;  /* 0x000000010a097824 */ /* 0x000fca00078e0209 */
[----:B------:R-:W-:Y:S01]  /*0880*/  LEA R4, R9, UR4, 0x2 ;  /* 0x0000000409047c11 */ /* 0x000fe2000f8e10ff */
[----:B------:R-:W-:Y:S01]  /*0890*/  BAR.SYNC.DEFER_BLOCKING 0x0 ;  /* 0x0000000000007b1d */ /* 0x000fe20000010000 */
[--C-:B------:R-:W-:Y:S02]  /*08a0*/  SHF.R.S32.HI R11, RZ, 0x1f, R2.reuse ;  /* 0x0000001fff0b7819 */ /* 0x100fe40000011402 */
[----:B0-----:R-:W-:Y:S02]  /*08b0*/  SHF.R.S32.HI R15, RZ, 0x1f, R2 ;  /* 0x0000001fff0f7819 */ /* 0x001fe40000011402 */
[----:B------:R-:W-:-:S03]  /*08c0*/  LEA.HI R11, R11, R2, RZ, 0x4 ;  /* 0x000000020b0b7211 */ /* 0x000fc600078f20ff */
[----:B------:R-:W0:Y:S01]  /*08d0*/  LDC.64 R8, c[0x0][0x228] ;  /* 0x00008a00ff087b82 */ /* 0x000e220000000a00 */
[----:B------:R-:W3:Y:S01]  /*08e0*/  LDS.128 R4, [R4] ;  /* 0x0000000004047984 */ /* 0x000ee20000000c00 */
[----:B------:R-:W-:Y:S01]  /*08f0*/  IMAD.SHL.U32 R11, R11, 0x100, RZ ;  /* 0x000001000b0b7824 */ /* 0x000fe200078e00ff */
[----:B------:R-:W-:Y:S02]  /*0900*/  LEA.HI R15, R15, R2, RZ, 0x4 ;  /* 0x000000020f0f7211 */ /* 0x000fe400078f20ff */
[----:B-1----:R-:W-:Y:S02]  /*0910*/  LOP3.LUT R12, R10, 0x200, RZ, 0xfc, !PT ;  /* 0x000002000a0c7812 */ /* 0x002fe400078efcff */
[----:B------:R-:W-:Y:S02]  /*0920*/  LOP3.LUT R15, R15, 0xfffffff0, RZ, 0xc0, !PT ;  /* 0xfffffff00f0f7812 */ /* 0x000fe400078ec0ff */
[----:B--2---:R-:W-:Y:S02]  /*0930*/  LOP3.LUT R13, R11, 0xfffff000, RZ, 0xc0, !PT ;  /* 0xfffff0000b0d7812 */ /* 0x004fe400078ec0ff */
[----:B------:R-:W-:-:S02]  /*0940*/  ISETP.GE.AND P0, PT, R2, 0x40, PT ;  /* 0x000000400200780c */ /* 0x000fc40003f06270 */
[----:B------:R-:W-:Y:S02]  /*0950*/  LOP3.LUT R11, R0, R3, RZ, 0xfc, !PT ;  /* 0x00000003000b7212 */ /* 0x000fe400078efcff */
[----:B------:R-:W-:Y:S02]  /*0960*/  LOP3.LUT R0, R0, 0x10, R3, 0xfe, !PT ;  /* 0x0000001000007812 */ /* 0x000fe400078efe03 */
[----:B------:R-:W-:Y:S02]  /*0970*/  SHF.R.U32.HI R12, RZ, 0x3, R12 ;  /* 0x00000003ff0c7819 */ /* 0x000fe4000001160c */
[----:B------:R-:W-:Y:S02]  /*0980*/  IADD3 R13, R13, R2, -R15 ;  /* 0x000000020d0d7210 */ /* 0x000fe40007ffe80f */
[C---:B------:R-:W-:Y:S02]  /*0990*/  ISETP.LT.AND P1, PT, R11.reuse, 0x100, !P0 ;  /* 0x000001000b00780c */ /* 0x040fe40004721270 */
[----:B------:R-:W-:Y:S01]  /*09a0*/  ISETP.LT.AND P0, PT, R0, 0x100, !P0 ;  /* 0x000001000000780c */ /* 0x000fe20004701270 */
[----:B------:R-:W-:Y:S01]  /*09b0*/  IMAD R3, R11, 0x10, R13 ;  /* 0x000000100b037824 */ /* 0x000fe200078e020d */
[----:B------:R-:W-:-:S03]  /*09c0*/  LOP3.LUT R15, R12, 0x7c, RZ, 0xc0, !PT ;  /* 0x0000007c0c0f7812 */ /* 0x000fc600078ec0ff */
[----:B0-----:R-:W-:-:S04]  /*09d0*/  IMAD.WIDE R2, R3, 0x4, R8 ;  /* 0x0000000403027825 */ /* 0x001fc800078e0208 */
[----:B------:R-:W-:-:S05]  /*09e0*/  IMAD.IADD R15, R10, 0x1, R15 ;  /* 0x000000010a0f7824 */ /* 0x000fca00078e020f */
[----:B------:R-:W-:Y:S01]  /*09f0*/  LEA R15, R15, UR4, 0x2 ;  /* 0x000000040f0f7c11 */ /* 0x000fe2000f8e10ff */
[----:B---3--:R0:W-:Y:S02]  /*0a00*/  @P1 STG.E.128 desc[UR6][R2.64], R4 ;  /* 0x0000000402001986 */ /* 0x0081e4000c101d06 */
[----:B0-----:R-:W-:Y:S05]  /*0a10*/  @!P0 EXIT ;  /* 0x000000000000894d */ /* 0x001fea0003800000 */
[----:B0-----:R-:W0:Y:S01]  /*0a20*/  LDS.128 R4, [R15+0x800] ;  /* 0x000800000f047984 */ /* 0x001e220000000c00 */
[----:B------:R-:W-:-:S04]  /*0a30*/  IMAD R13, R0, 0x10, R13 ;  /* 0x00000010000d7824 */ /* 0x000fc800078e020d */
[----:B------:R-:W-:-:S05]  /*0a40*/  IMAD.WIDE R8, R13, 0x4, R8 ;  /* 0x000000040d087825 */ /* 0x000fca00078e0208 */
[----:B0-----:R-:W-:Y:S01]  /*0a50*/  STG.E.128 desc[UR6][R8.64], R4 ;  /* 0x0000000408007986 */ /* 0x001fe2000c101d06 */
[----:B------:R-:W-:Y:S05]  /*0a60*/  EXIT ;  /* 0x000000000000794d */ /* 0x000fea0003800000 */
.L_x_0:
[----:B------:R-:W-:-:S00]  /*0a70*/  BRA `(.L_x_0) ;  /* 0xfffffffc00fc7947 */ /* 0x000fc0000383ffff */
[----:B------:R-:W-:-:S00]  /*0a80*/  NOP ;  /* 0x0000000000007918 */ /* 0x000fc00000000000 */
[----:B------:R-:W-:-:S00]  /*0a90*/  NOP ;  /* 0x0000000000007918 */ /* 0x000fc00000000000 */
[----:B------:R-:W-:-:S00]  /*0aa0*/  NOP ;  /* 0x0000000000007918 */ /* 0x000fc00000000000 */
[----:B------:R-:W-:-:S00]  /*0ab0*/  NOP ;  /* 0x0000000000007918 */ /* 0x000fc00000000000 */
[----:B------:R-:W-:-:S00]  /*0ac0*/  NOP ;  /* 0x0000000000007918 */ /* 0x000fc00000000000 */
[----:B------:R-:W-:-:S00]  /*0ad0*/  NOP ;  /* 0x0000000000007918 */ /* 0x000fc00000000000 */
[----:B------:R-:W-:-:S00]  /*0ae0*/  NOP ;  /* 0x0000000000007918 */ /* 0x000fc00000000000 */
[----:B------:R-:W-:-:S00]  /*0af0*/  NOP ;  /* 0x0000000000007918 */ /* 0x000fc00000000000 */
.L_x_1:


//--------------------- .nv.global.init           --------------------------
	.section	.nv.global.init,"aw",@progbits
.nv.global.init:
	.type		_$_str,@object
	.size		_$_str,(.L_0 - _$_str)
_$_str:
        /*0000*/ 	.byte	0x5f, 0x5f, 0x43, 0x55, 0x44, 0x41, 0x5f, 0x46, 0x54, 0x5a, 0x00
.L_0:


//--------------------- .nv.shared.triton_poi_fused_leaky_relu_19 --------------------------
	.section	.nv.shared.triton_poi_fused_leaky_relu_19,"aw",@nobits
	.sectionflags	@""
	.align	16
	.zero		1024


//--------------------- .nv.constant0.triton_poi_fused_leaky_relu_19 --------------------------
	.section	.nv.constant0.triton_poi_fused_leaky_relu_19,"a",@progbits
	.sectionflags	@""
	.align	4
.nv.constant0.triton_poi_fused_leaky_relu_19:
	.zero		568
